//
// Generated by NVIDIA NVVM Compiler
//
// Compiler Build ID: CL-36424714
// Cuda compilation tools, release 13.0, V13.0.88
// Based on NVVM 20.0.0
//

.version 9.0
.target sm_100
.address_size 64

	// .globl	_Z14sum_kernel_devPKfPf

.visible .entry _Z14sum_kernel_devPKfPf(
	.param .u64 .ptr .align 1 _Z14sum_kernel_devPKfPf_param_0,
	.param .u64 .ptr .align 1 _Z14sum_kernel_devPKfPf_param_1
)
{
	.reg .pred 	%p<3>;
	.reg .b32 	%r<13>;
	.reg .b32 	%f<68>;
	.reg .b64 	%rd<10>;

	ld.param.u64 	%rd2, [_Z14sum_kernel_devPKfPf_param_0];
	ld.param.u64 	%rd3, [_Z14sum_kernel_devPKfPf_param_1];
	mov.u32 	%r7, %ctaid.x;
	mov.u32 	%r8, %ntid.x;
	mov.u32 	%r9, %tid.x;
	mad.lo.s32 	%r1, %r7, %r8, %r9;
	setp.gt.s32 	%p1, %r1, 3;
	@%p1 bra 	$L__BB0_4;
	shl.b32 	%r11, %r1, 7;
	cvta.to.global.u64 	%rd4, %rd2;
	add.s64 	%rd1, %rd4, 64;
	mov.f32 	%f67, 0f00000000;
	mov.b32 	%r12, 0;
$L__BB0_2:
	mul.wide.s32 	%rd5, %r11, 4;
	add.s64 	%rd6, %rd1, %rd5;
	ld.global.nc.f32 	%f4, [%rd6+-64];
	add.f32 	%f5, %f67, %f4;
	ld.global.nc.f32 	%f6, [%rd6+-60];
	add.f32 	%f7, %f5, %f6;
	ld.global.nc.f32 	%f8, [%rd6+-56];
	add.f32 	%f9, %f7, %f8;
	ld.global.nc.f32 	%f10, [%rd6+-52];
	add.f32 	%f11, %f9, %f10;
	ld.global.nc.f32 	%f12, [%rd6+-48];
	add.f32 	%f13, %f11, %f12;
	ld.global.nc.f32 	%f14, [%rd6+-44];
	add.f32 	%f15, %f13, %f14;
	ld.global.nc.f32 	%f16, [%rd6+-40];
	add.f32 	%f17, %f15, %f16;
	ld.global.nc.f32 	%f18, [%rd6+-36];
	add.f32 	%f19, %f17, %f18;
	ld.global.nc.f32 	%f20, [%rd6+-32];
	add.f32 	%f21, %f19, %f20;
	ld.global.nc.f32 	%f22, [%rd6+-28];
	add.f32 	%f23, %f21, %f22;
	ld.global.nc.f32 	%f24, [%rd6+-24];
	add.f32 	%f25, %f23, %f24;
	ld.global.nc.f32 	%f26, [%rd6+-20];
	add.f32 	%f27, %f25, %f26;
	ld.global.nc.f32 	%f28, [%rd6+-16];
	add.f32 	%f29, %f27, %f28;
	ld.global.nc.f32 	%f30, [%rd6+-12];
	add.f32 	%f31, %f29, %f30;
	ld.global.nc.f32 	%f32, [%rd6+-8];
	add.f32 	%f33, %f31, %f32;
	ld.global.nc.f32 	%f34, [%rd6+-4];
	add.f32 	%f35, %f33, %f34;
	ld.global.nc.f32 	%f36, [%rd6];
	add.f32 	%f37, %f35, %f36;
	ld.global.nc.f32 	%f38, [%rd6+4];
	add.f32 	%f39, %f37, %f38;
	ld.global.nc.f32 	%f40, [%rd6+8];
	add.f32 	%f41, %f39, %f40;
	ld.global.nc.f32 	%f42, [%rd6+12];
	add.f32 	%f43, %f41, %f42;
	ld.global.nc.f32 	%f44, [%rd6+16];
	add.f32 	%f45, %f43, %f44;
	ld.global.nc.f32 	%f46, [%rd6+20];
	add.f32 	%f47, %f45, %f46;
	ld.global.nc.f32 	%f48, [%rd6+24];
	add.f32 	%f49, %f47, %f48;
	ld.global.nc.f32 	%f50, [%rd6+28];
	add.f32 	%f51, %f49, %f50;
	ld.global.nc.f32 	%f52, [%rd6+32];
	add.f32 	%f53, %f51, %f52;
	ld.global.nc.f32 	%f54, [%rd6+36];
	add.f32 	%f55, %f53, %f54;
	ld.global.nc.f32 	%f56, [%rd6+40];
	add.f32 	%f57, %f55, %f56;
	ld.global.nc.f32 	%f58, [%rd6+44];
	add.f32 	%f59, %f57, %f58;
	ld.global.nc.f32 	%f60, [%rd6+48];
	add.f32 	%f61, %f59, %f60;
	ld.global.nc.f32 	%f62, [%rd6+52];
	add.f32 	%f63, %f61, %f62;
	ld.global.nc.f32 	%f64, [%rd6+56];
	add.f32 	%f65, %f63, %f64;
	ld.global.nc.f32 	%f66, [%rd6+60];
	add.f32 	%f67, %f65, %f66;
	add.s32 	%r12, %r12, 32;
	add.s32 	%r11, %r11, 32;
	setp.ne.s32 	%p2, %r12, 128;
	@%p2 bra 	$L__BB0_2;
	cvta.to.global.u64 	%rd7, %rd3;
	mul.wide.s32 	%rd8, %r1, 4;
	add.s64 	%rd9, %rd7, %rd8;
	st.global.f32 	[%rd9], %f67;
$L__BB0_4:
	ret;

}


// ===== COMPILED SASS (sm_100) =====

	.target	sm_100

	.elftype	@"ET_EXEC"


//--------------------- .note.nv.tkinfo           --------------------------
	.section	.note.nv.tkinfo,"",@"SHT_NOTE"
	.sectionflags	@"SHF_NOTE_NV_TKINFO"
	.tkinfo
        /*0018*/ 	.word	0x00000002
        /*0030*/ 	.string	""
        /*0030*/ 	.string	"ptxas"
        /*0030*/ 	.string	"Cuda compilation tools, release 13.0, V13.0.88"
        /*0030*/ 	.string	"Build cuda_13.0.r13.0/compiler.36424714_0"
        /*0030*/ 	.string	"-arch sm_100 -m 64 "



//--------------------- .note.nv.cuinfo           --------------------------
	.section	.note.nv.cuinfo,"",@"SHT_NOTE"
	.sectionflags	@"SHF_NOTE_NV_CUINFO"
        /*0018*/ 	.short	0x0002
        /*001a*/ 	.short	0x0064
        /*001c*/ 	.short	0x0082
	.zero		2


//--------------------- .nv.info                  --------------------------
	.section	.nv.info,"",@"SHT_CUDA_INFO"
	.align	4


	//----- nvinfo : EIATTR_REGCOUNT
	.align		4
        /*0000*/ 	.byte	0x04, 0x2f
        /*0002*/ 	.short	(.L_1 - .L_0)
	.align		4
.L_0:
        /*0004*/ 	.word	index@(_Z14sum_kernel_devPKfPf)
        /*0008*/ 	.word	0x0000001f


	//----- nvinfo : EIATTR_FRAME_SIZE
	.align		4
.L_1:
        /*000c*/ 	.byte	0x04, 0x11
        /*000e*/ 	.short	(.L_3 - .L_2)
	.align		4
.L_2:
        /*0010*/ 	.word	index@(_Z14sum_kernel_devPKfPf)
        /*0014*/ 	.word	0x00000000


	//----- nvinfo : EIATTR_MIN_STACK_SIZE
	.align		4
.L_3:
        /*0018*/ 	.byte	0x04, 0x12
        /*001a*/ 	.short	(.L_5 - .L_4)
	.align		4
.L_4:
        /*001c*/ 	.word	index@(_Z14sum_kernel_devPKfPf)
        /*0020*/ 	.word	0x00000000
.L_5:


//--------------------- .nv.compat                --------------------------
	.section	.nv.compat,"",@"SHT_CUDA_COMPAT_INFO"
	.align	4
        /*0000*/ 	.byte	0x02, 0x09, 0x00, 0x00, 0x02, 0x02, 0x01, 0x00, 0x02, 0x05, 0x05, 0x00, 0x03, 0x07, 0x01, 0x01
        /*0010*/ 	.byte	0x02, 0x03, 0x00, 0x00, 0x02, 0x06, 0x01, 0x00, 0x04, 0x0b, 0x08, 0x00, 0x09, 0x00, 0x00, 0x00
        /*0020*/ 	.byte	0x00, 0x00, 0x00, 0x00


//--------------------- .nv.info._Z14sum_kernel_devPKfPf --------------------------
	.section	.nv.info._Z14sum_kernel_devPKfPf,"",@"SHT_CUDA_INFO"
	.sectionflags	@""
	.align	4


	//----- nvinfo : EIATTR_CUDA_API_VERSION
	.align		4
        /*0000*/ 	.byte	0x04, 0x37
        /*0002*/ 	.short	(.L_7 - .L_6)
.L_6:
        /*0004*/ 	.word	0x00000082


	//----- nvinfo : EIATTR_KPARAM_INFO
	.align		4
.L_7:
        /*0008*/ 	.byte	0x04, 0x17
        /*000a*/ 	.short	(.L_9 - .L_8)
.L_8:
        /*000c*/ 	.word	0x00000000
        /*0010*/ 	.short	0x0001
        /*0012*/ 	.short	0x0008
        /*0014*/ 	.byte	0x00, 0xf5, 0x21, 0x00


	//----- nvinfo : EIATTR_KPARAM_INFO
	.align		4
.L_9:
        /*0018*/ 	.byte	0x04, 0x17
        /*001a*/ 	.short	(.L_11 - .L_10)
.L_10:
        /*001c*/ 	.word	0x00000000
        /*0020*/ 	.short	0x0000
        /*0022*/ 	.short	0x0000
        /*0024*/ 	.byte	0x00, 0xf5, 0x21, 0x00


	//----- nvinfo : EIATTR_SPARSE_MMA_MASK
	.align		4
.L_11:
        /*0028*/ 	.byte	0x03, 0x50
        /*002a*/ 	.short	0x0000


	//----- nvinfo : EIATTR_MAXREG_COUNT
	.align		4
        /*002c*/ 	.byte	0x03, 0x1b
        /*002e*/ 	.short	0x00ff


	//----- nvinfo : EIATTR_MERCURY_ISA_VERSION
	.align		4
        /*0030*/ 	.byte	0x03, 0x5f
        /*0032*/ 	.short	0x0101


	//----- nvinfo : EIATTR_VRC_CTA_INIT_COUNT
	.align		4
        /*0034*/ 	.byte	0x02, 0x4a
	.zero		1
	.zero		1


	//----- nvinfo : EIATTR_EXIT_INSTR_OFFSETS
	.align		4
        /*0038*/ 	.byte	0x04, 0x1c
        /*003a*/ 	.short	(.L_13 - .L_12)


	//   ....[0]....
.L_12:
        /*003c*/ 	.word	0x00000060


	//   ....[1]....
        /*0040*/ 	.word	0x00000580


	//----- nvinfo : EIATTR_CBANK_PARAM_SIZE
	.align		4
.L_13:
        /*0044*/ 	.byte	0x03, 0x19
        /*0046*/ 	.short	0x0010


	//----- nvinfo : EIATTR_PARAM_CBANK
	.align		4
        /*0048*/ 	.byte	0x04, 0x0a
        /*004a*/ 	.short	(.L_15 - .L_14)
	.align		4
.L_14:
        /*004c*/ 	.word	index@(.nv.constant0._Z14sum_kernel_devPKfPf)
        /*0050*/ 	.short	0x0380
        /*0052*/ 	.short	0x0010


	//----- nvinfo : EIATTR_SW_WAR
	.align		4
.L_15:
        /*0054*/ 	.byte	0x04, 0x36
        /*0056*/ 	.short	(.L_17 - .L_16)
.L_16:
        /*0058*/ 	.word	0x00000008
.L_17:


//--------------------- .nv.callgraph             --------------------------
	.section	.nv.callgraph,"",@"SHT_CUDA_CALLGRAPH"
	.align	4
	.sectionentsize	8
	.align		4
        /*0000*/ 	.word	0x00000000
	.align		4
        /*0004*/ 	.word	0xffffffff
	.align		4
        /*0008*/ 	.word	0x00000000
	.align		4
        /*000c*/ 	.word	0xfffffffe
	.align		4
        /*0010*/ 	.word	0x00000000
	.align		4
        /*0014*/ 	.word	0xfffffffd
	.align		4
        /*0018*/ 	.word	0x00000000
	.align		4
        /*001c*/ 	.word	0xfffffffc


//--------------------- .text._Z14sum_kernel_devPKfPf --------------------------
	.section	.text._Z14sum_kernel_devPKfPf,"ax",@progbits
	.align	128
        .global         _Z14sum_kernel_devPKfPf
        .type           _Z14sum_kernel_devPKfPf,@function
        .size           _Z14sum_kernel_devPKfPf,(.L_x_2 - _Z14sum_kernel_devPKfPf)
        .other          _Z14sum_kernel_devPKfPf,@"STO_CUDA_ENTRY STV_DEFAULT"
_Z14sum_kernel_devPKfPf:
.text._Z14sum_kernel_devPKfPf:
[----:B------:R-:W-:Y:S01]  /*0000*/  LDC R1, c[0x0][0x37c] ;  /* 0x0000df00ff017b82 */ /* 0x000fe20000000800 */
[----:B------:R-:W0:Y:S07]  /*0010*/  S2R R3, SR_TID.X ;  /* 0x0000000000037919 */ /* 0x000e2e0000002100 */
[----:B------:R-:W0:Y:S08]  /*0020*/  S2UR UR4, SR_CTAID.X ;  /* 0x00000000000479c3 */ /* 0x000e300000002500 */
[----:B------:R-:W0:Y:S02]  /*0030*/  LDC R0, c[0x0][0x360] ;  /* 0x0000d800ff007b82 */ /* 0x000e240000000800 */
[----:B0-----:R-:W-:-:S05]  /*0040*/  IMAD R0, R0, UR4, R3 ;  /* 0x0000000400007c24 */ /* 0x001fca000f8e0203 */
[----:B------:R-:W-:-:S13]  /*0050*/  ISETP.GT.AND P0, PT, R0, 0x3, PT ;  /* 0x000000030000780c */ /* 0x000fda0003f04270 */
[----:B------:R-:W-:Y:S05]  /*0060*/  @P0 EXIT ;  /* 0x000000000000094d */ /* 0x000fea0003800000 */
[----:B------:R-:W0:Y:S01]  /*0070*/  LDCU.64 UR6, c[0x0][0x380] ;  /* 0x00007000ff0677ac */ /* 0x000e220008000a00 */
[----:B------:R-:W-:Y:S01]  /*0080*/  HFMA2 R20, -RZ, RZ, 0, 0 ;  /* 0x00000000ff147431 */ /* 0x000fe200000001ff */
[----:B------:R-:W-:Y:S01]  /*0090*/  SHF.L.U32 R4, R0, 0x7, RZ ;  /* 0x0000000700047819 */ /* 0x000fe200000006ff */
[----:B------:R-:W1:Y:S01]  /*00a0*/  LDCU.64 UR8, c[0x0][0x358] ;  /* 0x00006b00ff0877ac */ /* 0x000e620008000a00 */
[----:B------:R-:W-:Y:S01]  /*00b0*/  UMOV UR4, URZ ;  /* 0x000000ff00047c82 */ /* 0x000fe20008000000 */
[----:B0-----:R-:W-:-:S04]  /*00c0*/  UIADD3 UR5, UP0, UPT, UR6, 0x40, URZ ;  /* 0x0000004006057890 */ /* 0x001fc8000ff1e0ff */
[----:B-1----:R-:W-:-:S12]  /*00d0*/  UIADD3.X UR6, UPT, UPT, URZ, UR7, URZ, UP0, !UPT ;  /* 0x00000007ff067290 */ /* 0x002fd800087fe4ff */
.L_x_0:
[----:B------:R-:W-:Y:S02]  /*00e0*/  MOV R2, UR5 ;  /* 0x0000000500027c02 */ /* 0x000fe40008000f00 */
[----:B------:R-:W-:-:S03]  /*00f0*/  MOV R3, UR6 ;  /* 0x0000000600037c02 */ /* 0x000fc60008000f00 */
[----:B------:R-:W-:-:S05]  /*0100*/  IMAD.WIDE R2, R4, 0x4, R2 ;  /* 0x0000000404027825 */ /* 0x000fca00078e0202 */
[----:B------:R-:W2:Y:S04]  /*0110*/  LDG.E.CONSTANT R21, desc[UR8][R2.64+-0x40] ;  /* 0xffffc00802157981 */ /* 0x000ea8000c1e9900 */
[----:B------:R-:W3:Y:S04]  /*0120*/  LDG.E.CONSTANT R27, desc[UR8][R2.64+-0x3c] ;  /* 0xffffc408021b7981 */ /* 0x000ee8000c1e9900 */
[----:B------:R-:W4:Y:S04]  /*0130*/  LDG.E.CONSTANT R22, desc[UR8][R2.64+-0x38] ;  /* 0xffffc80802167981 */ /* 0x000f28000c1e9900 */
[----:B------:R-:W5:Y:S04]  /*0140*/  LDG.E.CONSTANT R23, desc[UR8][R2.64+-0x34] ;  /* 0xffffcc0802177981 */ /* 0x000f68000c1e9900 */
        /* <DEDUP_REMOVED lines=16> */
[----:B------:R-:W5:Y:S01]  /*0250*/  LDG.E.CONSTANT R19, desc[UR8][R2.64+0x10] ;  /* 0x0000100802137981 */ /* 0x000f62000c1e9900 */
[----:B--2---:R-:W-:-:S03]  /*0260*/  FADD R20, R21, R20 ;  /* 0x0000001415147221 */ /* 0x004fc60000000000 */
[----:B------:R-:W2:Y:S01]  /*0270*/  LDG.E.CONSTANT R21, desc[UR8][R2.64+0x14] ;  /* 0x0000140802157981 */ /* 0x000ea2000c1e9900 */
[----:B---3--:R-:W-:-:S03]  /*0280*/  FADD R27, R20, R27 ;  /* 0x0000001b141b7221 */ /* 0x008fc60000000000 */
[----:B------:R-:W3:Y:S01]  /*0290*/  LDG.E.CONSTANT R20, desc[UR8][R2.64+0x18] ;  /* 0x0000180802147981 */ /* 0x000ee2000c1e9900 */
[----:B----4-:R-:W-:-:S03]  /*02a0*/  FADD R26, R27, R22 ;  /* 0x000000161b1a7221 */ /* 0x010fc60000000000 */
[----:B------:R-:W4:Y:S01]  /*02b0*/  LDG.E.CONSTANT R22, desc[UR8][R2.64+0x1c] ;  /* 0x00001c0802167981 */ /* 0x000f22000c1e9900 */
[----:B-----5:R-:W-:-:S03]  /*02c0*/  FADD R27, R26, R23 ;  /* 0x000000171a1b7221 */ /* 0x020fc60000000000 */
[----:B------:R-:W5:Y:S01]  /*02d0*/  LDG.E.CONSTANT R23, desc[UR8][R2.64+0x20] ;  /* 0x0000200802177981 */ /* 0x000f62000c1e9900 */
[----:B------:R-:W-:-:S03]  /*02e0*/  FADD R26, R27, R24 ;  /* 0x000000181b1a7221 */ /* 0x000fc60000000000 */
        /* <DEDUP_REMOVED lines=10> */
[----:B------:R-:W5:Y:S04]  /*0390*/  LDG.E.CONSTANT R8, desc[UR8][R2.64+0x38] ;  /* 0x0000380802087981 */ /* 0x000f68000c1e9900 */
[----:B------:R-:W5:Y:S01]  /*03a0*/  LDG.E.CONSTANT R26, desc[UR8][R2.64+0x3c] ;  /* 0x00003c08021a7981 */ /* 0x000f62000c1e9900 */
[----:B------:R-:W-:Y:S01]  /*03b0*/  FADD R9, R28, R9 ;  /* 0x000000091c097221 */ /* 0x000fe20000000000 */
[----:B------:R-:W-:Y:S01]  /*03c0*/  UIADD3 UR4, UPT, UPT, UR4, 0x20, URZ ;  /* 0x0000002004047890 */ /* 0x000fe2000fffe0ff */
[----:B------:R-:W-:Y:S02]  /*03d0*/  IADD3 R4, PT, PT, R4, 0x20, RZ ;  /* 0x0000002004047810 */ /* 0x000fe40007ffe0ff */
[----:B------:R-:W-:Y:S01]  /*03e0*/  FADD R10, R9, R10 ;  /* 0x0000000a090a7221 */ /* 0x000fe20000000000 */
[----:B------:R-:W-:-:S03]  /*03f0*/  UISETP.NE.AND UP0, UPT, UR4, 0x80, UPT ;  /* 0x000000800400788c */ /* 0x000fc6000bf05270 */
[----:B------:R-:W-:-:S04]  /*0400*/  FADD R11, R10, R11 ;  /* 0x0000000b0a0b7221 */ /* 0x000fc80000000000 */
        /* <DEDUP_REMOVED lines=8> */
[----:B--2---:R-:W-:-:S04]  /*0490*/  FADD R21, R18, R21 ;  /* 0x0000001512157221 */ /* 0x004fc80000000000 */
[----:B---3--:R-:W-:-:S04]  /*04a0*/  FADD R21, R21, R20 ;  /* 0x0000001415157221 */ /* 0x008fc80000000000 */
[----:B----4-:R-:W-:-:S04]  /*04b0*/  FADD R22, R21, R22 ;  /* 0x0000001615167221 */ /* 0x010fc80000000000 */
[----:B-----5:R-:W-:-:S04]  /*04c0*/  FADD R23, R22, R23 ;  /* 0x0000001716177221 */ /* 0x020fc80000000000 */
[----:B------:R-:W-:-:S04]  /*04d0*/  FADD R24, R23, R24 ;  /* 0x0000001817187221 */ /* 0x000fc80000000000 */
[----:B------:R-:W-:-:S04]  /*04e0*/  FADD R24, R24, R25 ;  /* 0x0000001918187221 */ /* 0x000fc80000000000 */
[----:B------:R-:W-:-:S04]  /*04f0*/  FADD R5, R24, R5 ;  /* 0x0000000518057221 */ /* 0x000fc80000000000 */
[----:B------:R-:W-:-:S04]  /*0500*/  FADD R6, R5, R6 ;  /* 0x0000000605067221 */ /* 0x000fc80000000000 */
[----:B------:R-:W-:-:S04]  /*0510*/  FADD R7, R6, R7 ;  /* 0x0000000706077221 */ /* 0x000fc80000000000 */
[----:B------:R-:W-:-:S04]  /*0520*/  FADD R7, R7, R8 ;  /* 0x0000000807077221 */ /* 0x000fc80000000000 */
[----:B------:R-:W-:Y:S01]  /*0530*/  FADD R20, R7, R26 ;  /* 0x0000001a07147221 */ /* 0x000fe20000000000 */
[----:B------:R-:W-:Y:S06]  /*0540*/  BRA.U UP0, `(.L_x_0) ;  /* 0xfffffff900e47547 */ /* 0x000fec000b83ffff */
[----:B------:R-:W0:Y:S02]  /*0550*/  LDC.64 R2, c[0x0][0x388] ;  /* 0x0000e200ff027b82 */ /* 0x000e240000000a00 */
[----:B0-----:R-:W-:-:S05]  /*0560*/  IMAD.WIDE R2, R0, 0x4, R2 ;  /* 0x0000000400027825 */ /* 0x001fca00078e0202 */
[----:B------:R-:W-:Y:S01]  /*0570*/  STG.E desc[UR8][R2.64], R20 ;  /* 0x0000001402007986 */ /* 0x000fe2000c101908 */
[----:B------:R-:W-:Y:S05]  /*0580*/  EXIT ;  /* 0x000000000000794d */ /* 0x000fea0003800000 */
.L_x_1:
[----:B------:R-:W-:-:S00]  /*0590*/  BRA `(.L_x_1) ;  /* 0xfffffffc00fc7947 */ /* 0x000fc0000383ffff */
[----:B------:R-:W-:-:S00]  /*05a0*/  NOP ;  /* 0x0000000000007918 */ /* 0x000fc00000000000 */
        /* <DEDUP_REMOVED lines=13> */
.L_x_2:


//--------------------- .nv.shared.reserved.0     --------------------------
	.section	.nv.shared.reserved.0,"aw",@nobits
	.weak		__nv_reservedSMEM_offset_0_alias
	.size		__nv_reservedSMEM_offset_0_alias, 0, 64
	.other		__nv_reservedSMEM_offset_0_alias,@"STO_CUDA_RESERVED_SHARED STV_DEFAULT"
__nv_reservedSMEM_offset_0_alias:
	.zero		0
	.zero		64


//--------------------- .nv.constant0._Z14sum_kernel_devPKfPf --------------------------
	.section	.nv.constant0._Z14sum_kernel_devPKfPf,"a",@progbits
	.sectionflags	@""
	.align	4
.nv.constant0._Z14sum_kernel_devPKfPf:
	.zero		912


//--------------------- SYMBOLS --------------------------

	.type		.nv.reservedSmem.offset0,@object
	.size		.nv.reservedSmem.offset0,0x4
